	.headerflags	@"EF_CUDA_TEXMODE_UNIFIED EF_CUDA_64BIT_ADDRESS EF_CUDA_ACCELERATORS EF_CUDA_SM90 EF_CUDA_VIRTUAL_SM(EF_CUDA_SM90)"
	.elftype	@"ET_EXEC"


//--------------------- .nv.info                  --------------------------
	.section	.nv.info,"",@"SHT_CUDA_INFO"
	.align	4


	//----- nvinfo : EIATTR_REGCOUNT
	.align		4
        /*0000*/ 	.byte	0x04, 0x2f
        /*0002*/ 	.short	(.L_1 - .L_0)
	.align		4
.L_0:
        /*0004*/ 	.word	index@(triton_poi_fused_convolution_leaky_relu_leaky_relu_backward_1)
        /*0008*/ 	.word	0x0000000c


	//----- nvinfo : EIATTR_MIN_STACK_SIZE
	.align		4
.L_1:
        /*000c*/ 	.byte	0x04, 0x12
        /*000e*/ 	.short	(.L_3 - .L_2)
	.align		4
.L_2:
        /*0010*/ 	.word	index@(triton_poi_fused_convolution_leaky_relu_leaky_relu_backward_1)
        /*0014*/ 	.word	0x00000000


	//----- nvinfo : EIATTR_FRAME_SIZE
	.align		4
.L_3:
        /*0018*/ 	.byte	0x04, 0x11
        /*001a*/ 	.short	(.L_5 - .L_4)
	.align		4
.L_4:
        /*001c*/ 	.word	index@(triton_poi_fused_convolution_leaky_relu_leaky_relu_backward_1)
        /*0020*/ 	.word	0x00000000


	//----- nvinfo : EIATTR_MIN_STACK_SIZE
	.align		4
.L_5:
        /*0024*/ 	.byte	0x04, 0x12
        /*0026*/ 	.short	(.L_7 - .L_6)
	.align		4
.L_6:
        /*0028*/ 	.word	index@(triton_poi_fused_convolution_leaky_relu_leaky_relu_backward_1)
        /*002c*/ 	.word	0x00000000
.L_7:


//--------------------- .nv.info.triton_poi_fused_convolution_leaky_relu_leaky_relu_backward_1 --------------------------
	.section	.nv.info.triton_poi_fused_convolution_leaky_relu_leaky_relu_backward_1,"",@"SHT_CUDA_INFO"
	.sectionflags	@""
	.align	4


	//----- nvinfo : EIATTR_CUDA_API_VERSION
	.align		4
        /*0000*/ 	.byte	0x04, 0x37
        /*0002*/ 	.short	(.L_9 - .L_8)
.L_8:
        /*0004*/ 	.word	0x0000007c


	//----- nvinfo : EIATTR_KPARAM_INFO
	.align		4
.L_9:
        /*0008*/ 	.byte	0x04, 0x17
        /*000a*/ 	.short	(.L_11 - .L_10)
.L_10:
        /*000c*/ 	.word	0x00000000
        /*0010*/ 	.short	0x0003
        /*0012*/ 	.short	0x0018
        /*0014*/ 	.byte	0x00, 0xf0, 0x11, 0x00


	//----- nvinfo : EIATTR_KPARAM_INFO
	.align		4
.L_11:
        /*0018*/ 	.byte	0x04, 0x17
        /*001a*/ 	.short	(.L_13 - .L_12)
.L_12:
        /*001c*/ 	.word	0x00000000
        /*0020*/ 	.short	0x0002
        /*0022*/ 	.short	0x0010
        /*0024*/ 	.byte	0x00, 0xf4, 0x21, 0x00


	//----- nvinfo : EIATTR_KPARAM_INFO
	.align		4
.L_13:
        /*0028*/ 	.byte	0x04, 0x17
        /*002a*/ 	.short	(.L_15 - .L_14)
.L_14:
        /*002c*/ 	.word	0x00000000
        /*0030*/ 	.short	0x0001
        /*0032*/ 	.short	0x0008
        /*0034*/ 	.byte	0x00, 0xf4, 0x21, 0x00


	//----- nvinfo : EIATTR_KPARAM_INFO
	.align		4
.L_15:
        /*0038*/ 	.byte	0x04, 0x17
        /*003a*/ 	.short	(.L_17 - .L_16)
.L_16:
        /*003c*/ 	.word	0x00000000
        /*0040*/ 	.short	0x0000
        /*0042*/ 	.short	0x0000
        /*0044*/ 	.byte	0x00, 0xf4, 0x21, 0x00


	//----- nvinfo : EIATTR_SPARSE_MMA_MASK
	.align		4
.L_17:
        /*0048*/ 	.byte	0x03, 0x50
        /*004a*/ 	.short	0x0000


	//----- nvinfo : EIATTR_MAXREG_COUNT
	.align		4
        /*004c*/ 	.byte	0x03, 0x1b
        /*004e*/ 	.short	0x00ff


	//----- nvinfo : EIATTR_EXIT_INSTR_OFFSETS
	.align		4
        /*0050*/ 	.byte	0x04, 0x1c
        /*0052*/ 	.short	(.L_19 - .L_18)


	//   ....[0]....
.L_18:
        /*0054*/ 	.word	0x000001e0


	//   ....[1]....
        /*0058*/ 	.word	0x00000200


	//----- nvinfo : EIATTR_REQNTID
	.align		4
.L_19:
        /*005c*/ 	.byte	0x04, 0x10
        /*005e*/ 	.short	(.L_21 - .L_20)
.L_20:
        /*0060*/ 	.word	0x00000080
        /*0064*/ 	.word	0x00000001
        /*0068*/ 	.word	0x00000001


	//----- nvinfo : EIATTR_CBANK_PARAM_SIZE
	.align		4
.L_21:
        /*006c*/ 	.byte	0x03, 0x19
        /*006e*/ 	.short	0x001c


	//----- nvinfo : EIATTR_PARAM_CBANK
	.align		4
        /*0070*/ 	.byte	0x04, 0x0a
        /*0072*/ 	.short	(.L_23 - .L_22)
	.align		4
.L_22:
        /*0074*/ 	.word	index@(.nv.constant0.triton_poi_fused_convolution_leaky_relu_leaky_relu_backward_1)
        /*0078*/ 	.short	0x0210
        /*007a*/ 	.short	0x001c


	//----- nvinfo : EIATTR_SW_WAR
	.align		4
.L_23:
        /*007c*/ 	.byte	0x04, 0x36
        /*007e*/ 	.short	(.L_25 - .L_24)
.L_24:
        /*0080*/ 	.word	0x00000008
.L_25:


//--------------------- .nv.callgraph             --------------------------
	.section	.nv.callgraph,"",@"SHT_CUDA_CALLGRAPH"
	.align	4
	.sectionentsize	8
	.align		4
        /*0000*/ 	.word	0x00000000
	.align		4
        /*0004*/ 	.word	0xffffffff
	.align		4
        /*0008*/ 	.word	0x00000000
	.align		4
        /*000c*/ 	.word	0xfffffffe
	.align		4
        /*0010*/ 	.word	0x00000000
	.align		4
        /*0014*/ 	.word	0xfffffffd
	.align		4
        /*0018*/ 	.word	0x00000000
	.align		4
        /*001c*/ 	.word	0xfffffffc


//--------------------- .text.triton_poi_fused_convolution_leaky_relu_leaky_relu_backward_1 --------------------------
	.section	.text.triton_poi_fused_convolution_leaky_relu_leaky_relu_backward_1,"ax",@progbits
	.align	128
        .global         triton_poi_fused_convolution_leaky_relu_leaky_relu_backward_1
        .type           triton_poi_fused_convolution_leaky_relu_leaky_relu_backward_1,@function
        .size           triton_poi_fused_convolution_leaky_relu_leaky_relu_backward_1,(.L_x_1 - triton_poi_fused_convolution_leaky_relu_leaky_relu_backward_1)
        .other          triton_poi_fused_convolution_leaky_relu_leaky_relu_backward_1,@"STO_CUDA_ENTRY STV_DEFAULT"
triton_poi_fused_convolution_leaky_relu_leaky_relu_backward_1:
.text.triton_poi_fused_convolution_leaky_relu_leaky_relu_backward_1:
[----:B------:R-:W0:Y:S02]  /*0000*/  LDC R1, c[0x0][0x28] ;  /* 0x00000a00ff017b82 */ /* 0x000e240000000800 */
[----:B------:R-:W1:Y:S01]  /*0010*/  S2R R0, SR_TID.X ;  /* 0x0000000000007919 */ /* 0x000e620000002100 */
[----:B------:R-:W2:Y:S01]  /*0020*/  LDC.64 R4, c[0x0][0x218] ;  /* 0x00008600ff047b82 */ /* 0x000ea20000000a00 */
[----:B------:R-:W-:Y:S01]  /*0030*/  ULDC.64 UR4, c[0x0][0x208] ;  /* 0x0000820000047ab9 */ /* 0x000fe20000000a00 */
[----:B------:R-:W-:Y:S01]  /*0040*/  ULDC.64 UR6, c[0x0][0x220] ;  /* 0x0000880000067ab9 */ /* 0x000fe20000000a00 */
[----:B------:R-:W3:Y:S01]  /*0050*/  S2R R7, SR_CTAID.X ;  /* 0x0000000000077919 */ /* 0x000ee20000002500 */
[----:B-1----:R-:W-:Y:S02]  /*0060*/  LOP3.LUT R0, R0, 0x7f, RZ, 0xc0, !PT ;  /* 0x0000007f00007812 */ /* 0x002fe400078ec0ff */
[----:B---3--:R-:W-:-:S03]  /*0070*/  SHF.R.S32.HI R2, RZ, 0x18, R7 ;  /* 0x00000018ff027819 */ /* 0x008fc60000011407 */
[----:B------:R-:W-:Y:S01]  /*0080*/  IMAD R7, R7, 0x80, R0 ;  /* 0x0000008007077824 */ /* 0x000fe200078e0200 */
[----:B------:R-:W-:Y:S02]  /*0090*/  SGXT R0, R2, 0x1 ;  /* 0x000000010200781a */ /* 0x000fe40000000200 */
[----:B------:R-:W1:Y:S02]  /*00a0*/  LDC.64 R2, c[0x0][0x210] ;  /* 0x00008400ff027b82 */ /* 0x000e640000000a00 */
[----:B------:R-:W-:Y:S02]  /*00b0*/  ISETP.GE.AND P0, PT, R7, 0x800, PT ;  /* 0x000008000700780c */ /* 0x000fe40003f06270 */
[----:B------:R-:W-:-:S04]  /*00c0*/  LEA.HI R0, R0, R7, RZ, 0x4 ;  /* 0x0000000700007211 */ /* 0x000fc800078f20ff */
[----:B------:R-:W-:-:S04]  /*00d0*/  SHF.R.S32.HI R0, RZ, 0x4, R0 ;  /* 0x00000004ff007819 */ /* 0x000fc80000011400 */
[----:B------:R-:W-:-:S04]  /*00e0*/  LEA.HI R6, R0, R0, RZ, 0x5 ;  /* 0x0000000000067211 */ /* 0x000fc800078f28ff */
[----:B------:R-:W-:-:S05]  /*00f0*/  LOP3.LUT R9, R6, 0xffffffe0, RZ, 0xc0, !PT ;  /* 0xffffffe006097812 */ /* 0x000fca00078ec0ff */
[----:B------:R-:W-:Y:S02]  /*0100*/  IMAD.IADD R9, R0, 0x1, -R9 ;  /* 0x0000000100097824 */ /* 0x000fe400078e0a09 */
[----:B------:R-:W-:Y:S02]  /*0110*/  IMAD.MOV.U32 R0, RZ, RZ, RZ ;  /* 0x000000ffff007224 */ /* 0x000fe400078e00ff */
[----:B--2---:R-:W-:-:S04]  /*0120*/  IMAD.WIDE R4, R9, 0x4, R4 ;  /* 0x0000000409047825 */ /* 0x004fc800078e0204 */
[----:B------:R-:W-:Y:S02]  /*0130*/  IMAD.MOV.U32 R9, RZ, RZ, RZ ;  /* 0x000000ffff097224 */ /* 0x000fe400078e00ff */
[----:B-1----:R-:W-:-:S04]  /*0140*/  IMAD.WIDE R2, R7, 0x4, R2 ;  /* 0x0000000407027825 */ /* 0x002fc800078e0202 */
[----:B------:R-:W2:Y:S04]  /*0150*/  @!P0 LDG.E.EL R9, desc[UR4][R4.64] ;  /* 0x0000000404098981 */ /* 0x000ea8000c2e1900 */
[----:B------:R-:W2:Y:S01]  /*0160*/  @!P0 LDG.E R0, desc[UR4][R2.64] ;  /* 0x0000000402008981 */ /* 0x000ea2000c1e1900 */
[----:B------:R-:W-:-:S04]  /*0170*/  IADD3 R6, P2, R7, UR6, RZ ;  /* 0x0000000607067c10 */ /* 0x000fc8000ff5e0ff */
[----:B------:R-:W-:Y:S02]  /*0180*/  LEA.HI.X.SX32 R7, R7, UR7, 0x1, P2 ;  /* 0x0000000707077c11 */ /* 0x000fe400090f0eff */
[----:B--2---:R-:W-:Y:S01]  /*0190*/  FSETP.GT.AND P1, PT, R0, -R9, PT ;  /* 0x800000090000720b */ /* 0x004fe20003f24000 */
[----:B------:R-:W-:-:S12]  /*01a0*/  FADD R0, R9, R0 ;  /* 0x0000000009007221 */ /* 0x000fd80000000000 */
[----:B------:R-:W-:-:S05]  /*01b0*/  @!P1 FMUL R0, R0, 0.20000000298023223877 ;  /* 0x3e4ccccd00009820 */ /* 0x000fca0000400000 */
[----:B------:R-:W-:-:S04]  /*01c0*/  FSETP.GT.AND P1, PT, R0, RZ, PT ;  /* 0x000000ff0000720b */ /* 0x000fc80003f24000 */
[----:B------:R-:W-:Y:S01]  /*01d0*/  SEL R9, RZ, 0x1, !P1 ;  /* 0x00000001ff097807 */ /* 0x000fe20004800000 */
[----:B------:R-:W-:Y:S08]  /*01e0*/  @P0 EXIT ;  /* 0x000000000000094d */ /* 0x000ff00003800000 */
[----:B------:R-:W-:Y:S01]  /*01f0*/  STG.E.U8 desc[UR4][R6.64], R9 ;  /* 0x0000000906007986 */ /* 0x000fe2000c101104 */
[----:B------:R-:W-:Y:S05]  /*0200*/  EXIT ;  /* 0x000000000000794d */ /* 0x000fea0003800000 */
.L_x_0:
[----:B------:R-:W-:-:S00]  /*0210*/  BRA `(.L_x_0) ;  /* 0xfffffffc00fc7947 */ /* 0x000fc0000383ffff */
[----:B------:R-:W-:-:S00]  /*0220*/  NOP ;  /* 0x0000000000007918 */ /* 0x000fc00000000000 */
        /* <DEDUP_REMOVED lines=13> */
.L_x_1:


//--------------------- .nv.constant0.triton_poi_fused_convolution_leaky_relu_leaky_relu_backward_1 --------------------------
	.section	.nv.constant0.triton_poi_fused_convolution_leaky_relu_leaky_relu_backward_1,"a",@progbits
	.sectionflags	@""
	.align	4
.nv.constant0.triton_poi_fused_convolution_leaky_relu_leaky_relu_backward_1:
	.zero		556
